//
// Generated by NVIDIA NVVM Compiler
//
// Compiler Build ID: CL-36424714
// Cuda compilation tools, release 13.0, V13.0.88
// Based on NVVM 20.0.0
//

.version 9.0
.target sm_100
.address_size 64

	// .globl	_Z21findMinFixpointKernelPiS_S_
// _ZZ21findMinFixpointKernelPiS_S_E8minChunk has been demoted
// _ZZ13findMinKernelPiS_S_E8minChunk has been demoted

.visible .entry _Z21findMinFixpointKernelPiS_S_(
	.param .u64 .ptr .align 1 _Z21findMinFixpointKernelPiS_S__param_0,
	.param .u64 .ptr .align 1 _Z21findMinFixpointKernelPiS_S__param_1,
	.param .u64 .ptr .align 1 _Z21findMinFixpointKernelPiS_S__param_2
)
{
	.reg .pred 	%p<4>;
	.reg .b32 	%r<14>;
	.reg .b64 	%rd<9>;
	// demoted variable
	.shared .align 4 .b8 _ZZ21findMinFixpointKernelPiS_S_E8minChunk[4096];
	ld.param.u64 	%rd2, [_Z21findMinFixpointKernelPiS_S__param_0];
	ld.param.u64 	%rd3, [_Z21findMinFixpointKernelPiS_S__param_1];
	ld.param.u64 	%rd4, [_Z21findMinFixpointKernelPiS_S__param_2];
	cvta.to.global.u64 	%rd1, %rd4;
	cvta.to.global.u64 	%rd5, %rd3;
	mov.u32 	%r7, %ctaid.x;
	mov.u32 	%r8, %ntid.x;
	mov.u32 	%r1, %tid.x;
	mad.lo.s32 	%r2, %r7, %r8, %r1;
	ld.global.u32 	%r3, [%rd5];
	setp.ge.u32 	%p1, %r2, %r3;
	mov.b32 	%r13, 2147483647;
	@%p1 bra 	$L__BB0_2;
	cvta.to.global.u64 	%rd6, %rd2;
	mul.wide.u32 	%rd7, %r2, 4;
	add.s64 	%rd8, %rd6, %rd7;
	ld.global.u32 	%r13, [%rd8];
$L__BB0_2:
	shl.b32 	%r9, %r1, 2;
	mov.u32 	%r10, _ZZ21findMinFixpointKernelPiS_S_E8minChunk;
	add.s32 	%r11, %r10, %r9;
	st.shared.u32 	[%r11], %r13;
	setp.ge.u32 	%p2, %r1, %r3;
	@%p2 bra 	$L__BB0_5;
	ld.global.u32 	%r12, [%rd1];
	setp.ge.s32 	%p3, %r13, %r12;
	@%p3 bra 	$L__BB0_5;
	st.global.u32 	[%rd1], %r13;
$L__BB0_5:
	ret;

}
	// .globl	_Z13findMinKernelPiS_S_
.visible .entry _Z13findMinKernelPiS_S_(
	.param .u64 .ptr .align 1 _Z13findMinKernelPiS_S__param_0,
	.param .u64 .ptr .align 1 _Z13findMinKernelPiS_S__param_1,
	.param .u64 .ptr .align 1 _Z13findMinKernelPiS_S__param_2
)
{
	.reg .pred 	%p<7>;
	.reg .b32 	%r<22>;
	.reg .b64 	%rd<9>;
	// demoted variable
	.shared .align 4 .b8 _ZZ13findMinKernelPiS_S_E8minChunk[4096];
	ld.param.u64 	%rd1, [_Z13findMinKernelPiS_S__param_0];
	ld.param.u64 	%rd3, [_Z13findMinKernelPiS_S__param_1];
	ld.param.u64 	%rd2, [_Z13findMinKernelPiS_S__param_2];
	cvta.to.global.u64 	%rd4, %rd3;
	mov.u32 	%r11, %ctaid.x;
	mov.u32 	%r21, %ntid.x;
	mov.u32 	%r2, %tid.x;
	mad.lo.s32 	%r3, %r11, %r21, %r2;
	ld.global.u32 	%r12, [%rd4];
	setp.ge.u32 	%p1, %r3, %r12;
	mov.b32 	%r20, 2147483647;
	@%p1 bra 	$L__BB1_2;
	cvta.to.global.u64 	%rd5, %rd1;
	mul.wide.u32 	%rd6, %r3, 4;
	add.s64 	%rd7, %rd5, %rd6;
	ld.global.u32 	%r20, [%rd7];
$L__BB1_2:
	shl.b32 	%r13, %r2, 2;
	mov.u32 	%r14, _ZZ13findMinKernelPiS_S_E8minChunk;
	add.s32 	%r6, %r14, %r13;
	st.shared.u32 	[%r6], %r20;
	bar.sync 	0;
	setp.lt.u32 	%p2, %r21, 2;
	@%p2 bra 	$L__BB1_7;
$L__BB1_3:
	mov.u32 	%r7, %r21;
	shr.u32 	%r21, %r7, 1;
	setp.ge.u32 	%p3, %r2, %r21;
	@%p3 bra 	$L__BB1_6;
	ld.shared.u32 	%r15, [%r6];
	shl.b32 	%r16, %r21, 2;
	add.s32 	%r17, %r6, %r16;
	ld.shared.u32 	%r9, [%r17];
	setp.le.s32 	%p4, %r15, %r9;
	@%p4 bra 	$L__BB1_6;
	st.shared.u32 	[%r6], %r9;
$L__BB1_6:
	bar.sync 	0;
	setp.gt.u32 	%p5, %r7, 3;
	@%p5 bra 	$L__BB1_3;
$L__BB1_7:
	setp.ne.s32 	%p6, %r2, 0;
	@%p6 bra 	$L__BB1_9;
	ld.shared.u32 	%r18, [_ZZ13findMinKernelPiS_S_E8minChunk];
	cvta.to.global.u64 	%rd8, %rd2;
	atom.global.min.s32 	%r19, [%rd8], %r18;
$L__BB1_9:
	ret;

}


// ===== COMPILED SASS (sm_100) =====

	.target	sm_100

	.elftype	@"ET_EXEC"


//--------------------- .note.nv.tkinfo           --------------------------
	.section	.note.nv.tkinfo,"",@"SHT_NOTE"
	.sectionflags	@"SHF_NOTE_NV_TKINFO"
	.tkinfo
        /*0018*/ 	.word	0x00000002
        /*0030*/ 	.string	""
        /*0030*/ 	.string	"ptxas"
        /*0030*/ 	.string	"Cuda compilation tools, release 13.0, V13.0.88"
        /*0030*/ 	.string	"Build cuda_13.0.r13.0/compiler.36424714_0"
        /*0030*/ 	.string	"-arch sm_100 -m 64 "



//--------------------- .note.nv.cuinfo           --------------------------
	.section	.note.nv.cuinfo,"",@"SHT_NOTE"
	.sectionflags	@"SHF_NOTE_NV_CUINFO"
        /*0018*/ 	.short	0x0002
        /*001a*/ 	.short	0x0064
        /*001c*/ 	.short	0x0082
	.zero		2


//--------------------- .nv.info                  --------------------------
	.section	.nv.info,"",@"SHT_CUDA_INFO"
	.align	4


	//----- nvinfo : EIATTR_REGCOUNT
	.align		4
        /*0000*/ 	.byte	0x04, 0x2f
        /*0002*/ 	.short	(.L_1 - .L_0)
	.align		4
.L_0:
        /*0004*/ 	.word	index@(_Z21findMinFixpointKernelPiS_S_)
        /*0008*/ 	.word	0x0000000c


	//----- nvinfo : EIATTR_FRAME_SIZE
	.align		4
.L_1:
        /*000c*/ 	.byte	0x04, 0x11
        /*000e*/ 	.short	(.L_3 - .L_2)
	.align		4
.L_2:
        /*0010*/ 	.word	index@(_Z21findMinFixpointKernelPiS_S_)
        /*0014*/ 	.word	0x00000000


	//----- nvinfo : EIATTR_REGCOUNT
	.align		4
.L_3:
        /*0018*/ 	.byte	0x04, 0x2f
        /*001a*/ 	.short	(.L_5 - .L_4)
	.align		4
.L_4:
        /*001c*/ 	.word	index@(_Z13findMinKernelPiS_S_)
        /*0020*/ 	.word	0x0000000c


	//----- nvinfo : EIATTR_FRAME_SIZE
	.align		4
.L_5:
        /*0024*/ 	.byte	0x04, 0x11
        /*0026*/ 	.short	(.L_7 - .L_6)
	.align		4
.L_6:
        /*0028*/ 	.word	index@(_Z13findMinKernelPiS_S_)
        /*002c*/ 	.word	0x00000000


	//----- nvinfo : EIATTR_MIN_STACK_SIZE
	.align		4
.L_7:
        /*0030*/ 	.byte	0x04, 0x12
        /*0032*/ 	.short	(.L_9 - .L_8)
	.align		4
.L_8:
        /*0034*/ 	.word	index@(_Z13findMinKernelPiS_S_)
        /*0038*/ 	.word	0x00000000


	//----- nvinfo : EIATTR_MIN_STACK_SIZE
	.align		4
.L_9:
        /*003c*/ 	.byte	0x04, 0x12
        /*003e*/ 	.short	(.L_11 - .L_10)
	.align		4
.L_10:
        /*0040*/ 	.word	index@(_Z21findMinFixpointKernelPiS_S_)
        /*0044*/ 	.word	0x00000000
.L_11:


//--------------------- .nv.compat                --------------------------
	.section	.nv.compat,"",@"SHT_CUDA_COMPAT_INFO"
	.align	4
        /*0000*/ 	.byte	0x02, 0x09, 0x00, 0x00, 0x02, 0x02, 0x01, 0x00, 0x02, 0x05, 0x05, 0x00, 0x03, 0x07, 0x01, 0x01
        /*0010*/ 	.byte	0x02, 0x03, 0x00, 0x00, 0x02, 0x06, 0x01, 0x00, 0x04, 0x0b, 0x08, 0x00, 0x09, 0x00, 0x00, 0x00
        /*0020*/ 	.byte	0x00, 0x00, 0x00, 0x00


//--------------------- .nv.info._Z13findMinKernelPiS_S_ --------------------------
	.section	.nv.info._Z13findMinKernelPiS_S_,"",@"SHT_CUDA_INFO"
	.sectionflags	@""
	.align	4


	//----- nvinfo : EIATTR_CUDA_API_VERSION
	.align		4
        /*0000*/ 	.byte	0x04, 0x37
        /*0002*/ 	.short	(.L_13 - .L_12)
.L_12:
        /*0004*/ 	.word	0x00000082


	//----- nvinfo : EIATTR_KPARAM_INFO
	.align		4
.L_13:
        /*0008*/ 	.byte	0x04, 0x17
        /*000a*/ 	.short	(.L_15 - .L_14)
.L_14:
        /*000c*/ 	.word	0x00000000
        /*0010*/ 	.short	0x0002
        /*0012*/ 	.short	0x0010
        /*0014*/ 	.byte	0x00, 0xf5, 0x21, 0x00


	//----- nvinfo : EIATTR_KPARAM_INFO
	.align		4
.L_15:
        /*0018*/ 	.byte	0x04, 0x17
        /*001a*/ 	.short	(.L_17 - .L_16)
.L_16:
        /*001c*/ 	.word	0x00000000
        /*0020*/ 	.short	0x0001
        /*0022*/ 	.short	0x0008
        /*0024*/ 	.byte	0x00, 0xf5, 0x21, 0x00


	//----- nvinfo : EIATTR_KPARAM_INFO
	.align		4
.L_17:
        /*0028*/ 	.byte	0x04, 0x17
        /*002a*/ 	.short	(.L_19 - .L_18)
.L_18:
        /*002c*/ 	.word	0x00000000
        /*0030*/ 	.short	0x0000
        /*0032*/ 	.short	0x0000
        /*0034*/ 	.byte	0x00, 0xf5, 0x21, 0x00


	//----- nvinfo : EIATTR_SPARSE_MMA_MASK
	.align		4
.L_19:
        /*0038*/ 	.byte	0x03, 0x50
        /*003a*/ 	.short	0x0000


	//----- nvinfo : EIATTR_MAXREG_COUNT
	.align		4
        /*003c*/ 	.byte	0x03, 0x1b
        /*003e*/ 	.short	0x00ff


	//----- nvinfo : EIATTR_NUM_BARRIERS
	.align		4
        /*0040*/ 	.byte	0x02, 0x4c
        /*0042*/ 	.byte	0x01
	.zero		1


	//----- nvinfo : EIATTR_MERCURY_ISA_VERSION
	.align		4
        /*0044*/ 	.byte	0x03, 0x5f
        /*0046*/ 	.short	0x0101


	//----- nvinfo : EIATTR_VRC_CTA_INIT_COUNT
	.align		4
        /*0048*/ 	.byte	0x02, 0x4a
	.zero		1
	.zero		1


	//----- nvinfo : EIATTR_EXIT_INSTR_OFFSETS
	.align		4
        /*004c*/ 	.byte	0x04, 0x1c
        /*004e*/ 	.short	(.L_21 - .L_20)


	//   ....[0]....
.L_20:
        /*0050*/ 	.word	0x00000240


	//   ....[1]....
        /*0054*/ 	.word	0x000002b0


	//----- nvinfo : EIATTR_CRS_STACK_SIZE
	.align		4
.L_21:
        /*0058*/ 	.byte	0x04, 0x1e
        /*005a*/ 	.short	(.L_23 - .L_22)
.L_22:
        /*005c*/ 	.word	0x00000000


	//----- nvinfo : EIATTR_CBANK_PARAM_SIZE
	.align		4
.L_23:
        /*0060*/ 	.byte	0x03, 0x19
        /*0062*/ 	.short	0x0018


	//----- nvinfo : EIATTR_PARAM_CBANK
	.align		4
        /*0064*/ 	.byte	0x04, 0x0a
        /*0066*/ 	.short	(.L_25 - .L_24)
	.align		4
.L_24:
        /*0068*/ 	.word	index@(.nv.constant0._Z13findMinKernelPiS_S_)
        /*006c*/ 	.short	0x0380
        /*006e*/ 	.short	0x0018


	//----- nvinfo : EIATTR_SW_WAR
	.align		4
.L_25:
        /*0070*/ 	.byte	0x04, 0x36
        /*0072*/ 	.short	(.L_27 - .L_26)
.L_26:
        /*0074*/ 	.word	0x00000008
.L_27:


//--------------------- .nv.info._Z21findMinFixpointKernelPiS_S_ --------------------------
	.section	.nv.info._Z21findMinFixpointKernelPiS_S_,"",@"SHT_CUDA_INFO"
	.sectionflags	@""
	.align	4


	//----- nvinfo : EIATTR_CUDA_API_VERSION
	.align		4
        /*0000*/ 	.byte	0x04, 0x37
        /*0002*/ 	.short	(.L_29 - .L_28)
.L_28:
        /*0004*/ 	.word	0x00000082


	//----- nvinfo : EIATTR_KPARAM_INFO
	.align		4
.L_29:
        /*0008*/ 	.byte	0x04, 0x17
        /*000a*/ 	.short	(.L_31 - .L_30)
.L_30:
        /*000c*/ 	.word	0x00000000
        /*0010*/ 	.short	0x0002
        /*0012*/ 	.short	0x0010
        /*0014*/ 	.byte	0x00, 0xf5, 0x21, 0x00


	//----- nvinfo : EIATTR_KPARAM_INFO
	.align		4
.L_31:
        /*0018*/ 	.byte	0x04, 0x17
        /*001a*/ 	.short	(.L_33 - .L_32)
.L_32:
        /*001c*/ 	.word	0x00000000
        /*0020*/ 	.short	0x0001
        /*0022*/ 	.short	0x0008
        /*0024*/ 	.byte	0x00, 0xf5, 0x21, 0x00


	//----- nvinfo : EIATTR_KPARAM_INFO
	.align		4
.L_33:
        /*0028*/ 	.byte	0x04, 0x17
        /*002a*/ 	.short	(.L_35 - .L_34)
.L_34:
        /*002c*/ 	.word	0x00000000
        /*0030*/ 	.short	0x0000
        /*0032*/ 	.short	0x0000
        /*0034*/ 	.byte	0x00, 0xf5, 0x21, 0x00


	//----- nvinfo : EIATTR_SPARSE_MMA_MASK
	.align		4
.L_35:
        /*0038*/ 	.byte	0x03, 0x50
        /*003a*/ 	.short	0x0000


	//----- nvinfo : EIATTR_MAXREG_COUNT
	.align		4
        /*003c*/ 	.byte	0x03, 0x1b
        /*003e*/ 	.short	0x00ff


	//----- nvinfo : EIATTR_MERCURY_ISA_VERSION
	.align		4
        /*0040*/ 	.byte	0x03, 0x5f
        /*0042*/ 	.short	0x0101


	//----- nvinfo : EIATTR_VRC_CTA_INIT_COUNT
	.align		4
        /*0044*/ 	.byte	0x02, 0x4a
	.zero		1
	.zero		1


	//----- nvinfo : EIATTR_EXIT_INSTR_OFFSETS
	.align		4
        /*0048*/ 	.byte	0x04, 0x1c
        /*004a*/ 	.short	(.L_37 - .L_36)


	//   ....[0]....
.L_36:
        /*004c*/ 	.word	0x00000130


	//   ....[1]....
        /*0050*/ 	.word	0x00000170


	//   ....[2]....
        /*0054*/ 	.word	0x00000190


	//----- nvinfo : EIATTR_CBANK_PARAM_SIZE
	.align		4
.L_37:
        /*0058*/ 	.byte	0x03, 0x19
        /*005a*/ 	.short	0x0018


	//----- nvinfo : EIATTR_PARAM_CBANK
	.align		4
        /*005c*/ 	.byte	0x04, 0x0a
        /*005e*/ 	.short	(.L_39 - .L_38)
	.align		4
.L_38:
        /*0060*/ 	.word	index@(.nv.constant0._Z21findMinFixpointKernelPiS_S_)
        /*0064*/ 	.short	0x0380
        /*0066*/ 	.short	0x0018


	//----- nvinfo : EIATTR_SW_WAR
	.align		4
.L_39:
        /*0068*/ 	.byte	0x04, 0x36
        /*006a*/ 	.short	(.L_41 - .L_40)
.L_40:
        /*006c*/ 	.word	0x00000008
.L_41:


//--------------------- .nv.callgraph             --------------------------
	.section	.nv.callgraph,"",@"SHT_CUDA_CALLGRAPH"
	.align	4
	.sectionentsize	8
	.align		4
        /*0000*/ 	.word	0x00000000
	.align		4
        /*0004*/ 	.word	0xffffffff
	.align		4
        /*0008*/ 	.word	0x00000000
	.align		4
        /*000c*/ 	.word	0xfffffffe
	.align		4
        /*0010*/ 	.word	0x00000000
	.align		4
        /*0014*/ 	.word	0xfffffffd
	.align		4
        /*0018*/ 	.word	0x00000000
	.align		4
        /*001c*/ 	.word	0xfffffffc


//--------------------- .text._Z13findMinKernelPiS_S_ --------------------------
	.section	.text._Z13findMinKernelPiS_S_,"ax",@progbits
	.align	128
        .global         _Z13findMinKernelPiS_S_
        .type           _Z13findMinKernelPiS_S_,@function
        .size           _Z13findMinKernelPiS_S_,(.L_x_6 - _Z13findMinKernelPiS_S_)
        .other          _Z13findMinKernelPiS_S_,@"STO_CUDA_ENTRY STV_DEFAULT"
_Z13findMinKernelPiS_S_:
.text._Z13findMinKernelPiS_S_:
[----:B------:R-:W-:Y:S08]  /*0000*/  LDC R1, c[0x0][0x37c] ;  /* 0x0000df00ff017b82 */ /* 0x000ff00000000800 */
[----:B------:R-:W0:Y:S01]  /*0010*/  LDC.64 R2, c[0x0][0x388] ;  /* 0x0000e200ff027b82 */ /* 0x000e220000000a00 */
[----:B------:R-:W0:Y:S02]  /*0020*/  LDCU.64 UR6, c[0x0][0x358] ;  /* 0x00006b00ff0677ac */ /* 0x000e240008000a00 */
[----:B0-----:R-:W2:Y:S05]  /*0030*/  LDG.E R2, desc[UR6][R2.64] ;  /* 0x0000000602027981 */ /* 0x001eaa000c1e1900 */
[----:B------:R-:W0:Y:S01]  /*0040*/  S2UR UR4, SR_CTAID.X ;  /* 0x00000000000479c3 */ /* 0x000e220000002500 */
[----:B------:R-:W-:Y:S01]  /*0050*/  IMAD.MOV.U32 R6, RZ, RZ, 0x7fffffff ;  /* 0x7fffffffff067424 */ /* 0x000fe200078e00ff */
[----:B------:R-:W0:Y:S06]  /*0060*/  S2R R9, SR_TID.X ;  /* 0x0000000000097919 */ /* 0x000e2c0000002100 */
[----:B------:R-:W0:Y:S02]  /*0070*/  LDC R0, c[0x0][0x360] ;  /* 0x0000d800ff007b82 */ /* 0x000e240000000800 */
[----:B0-----:R-:W-:-:S05]  /*0080*/  IMAD R7, R0, UR4, R9 ;  /* 0x0000000400077c24 */ /* 0x001fca000f8e0209 */
[----:B--2---:R-:W-:-:S13]  /*0090*/  ISETP.GE.U32.AND P0, PT, R7, R2, PT ;  /* 0x000000020700720c */ /* 0x004fda0003f06070 */
[----:B------:R-:W0:Y:S02]  /*00a0*/  @!P0 LDC.64 R4, c[0x0][0x380] ;  /* 0x0000e000ff048b82 */ /* 0x000e240000000a00 */
[----:B0-----:R-:W-:-:S05]  /*00b0*/  @!P0 IMAD.WIDE.U32 R4, R7, 0x4, R4 ;  /* 0x0000000407048825 */ /* 0x001fca00078e0004 */
[----:B------:R-:W2:Y:S01]  /*00c0*/  @!P0 LDG.E R6, desc[UR6][R4.64] ;  /* 0x0000000604068981 */ /* 0x000ea2000c1e1900 */
[----:B------:R-:W0:Y:S01]  /*00d0*/  S2UR UR5, SR_CgaCtaId ;  /* 0x00000000000579c3 */ /* 0x000e220000008800 */
[----:B------:R-:W-:Y:S01]  /*00e0*/  UMOV UR4, 0x400 ;  /* 0x0000040000047882 */ /* 0x000fe20000000000 */
[----:B------:R-:W-:Y:S01]  /*00f0*/  ISETP.GE.U32.AND P0, PT, R0, 0x2, PT ;  /* 0x000000020000780c */ /* 0x000fe20003f06070 */
[----:B0-----:R-:W-:-:S06]  /*0100*/  ULEA UR4, UR5, UR4, 0x18 ;  /* 0x0000000405047291 */ /* 0x001fcc000f8ec0ff */
[----:B------:R-:W-:-:S05]  /*0110*/  LEA R3, R9, UR4, 0x2 ;  /* 0x0000000409037c11 */ /* 0x000fca000f8e10ff */
[----:B--2---:R0:W-:Y:S01]  /*0120*/  STS [R3], R6 ;  /* 0x0000000603007388 */ /* 0x0041e20000000800 */
[----:B------:R-:W-:Y:S06]  /*0130*/  BAR.SYNC.DEFER_BLOCKING 0x0 ;  /* 0x0000000000007b1d */ /* 0x000fec0000010000 */
[----:B------:R-:W-:Y:S05]  /*0140*/  @!P0 BRA `(.L_x_0) ;  /* 0x0000000000388947 */ /* 0x000fea0003800000 */
.L_x_3:
[--C-:B------:R-:W-:Y:S01]  /*0150*/  IMAD.MOV.U32 R5, RZ, RZ, R0.reuse ;  /* 0x000000ffff057224 */ /* 0x100fe200078e0000 */
[----:B------:R-:W-:Y:S01]  /*0160*/  SHF.R.U32.HI R0, RZ, 0x1, R0 ;  /* 0x00000001ff007819 */ /* 0x000fe20000011600 */
[----:B------:R-:W-:Y:S03]  /*0170*/  BSSY.RECONVERGENT B0, `(.L_x_1) ;  /* 0x0000008000007945 */ /* 0x000fe60003800200 */
[----:B------:R-:W-:-:S13]  /*0180*/  ISETP.GE.U32.AND P0, PT, R9, R0, PT ;  /* 0x000000000900720c */ /* 0x000fda0003f06070 */
[----:B-1----:R-:W-:Y:S05]  /*0190*/  @P0 BRA `(.L_x_2) ;  /* 0x0000000000140947 */ /* 0x002fea0003800000 */
[----:B------:R-:W-:Y:S01]  /*01a0*/  IMAD R4, R0, 0x4, R3 ;  /* 0x0000000400047824 */ /* 0x000fe200078e0203 */
[----:B------:R-:W-:Y:S05]  /*01b0*/  LDS R2, [R3] ;  /* 0x0000000003027984 */ /* 0x000fea0000000800 */
[----:B------:R-:W1:Y:S02]  /*01c0*/  LDS R4, [R4] ;  /* 0x0000000004047984 */ /* 0x000e640000000800 */
[----:B-1----:R-:W-:-:S13]  /*01d0*/  ISETP.GT.AND P0, PT, R2, R4, PT ;  /* 0x000000040200720c */ /* 0x002fda0003f04270 */
[----:B------:R1:W-:Y:S02]  /*01e0*/  @P0 STS [R3], R4 ;  /* 0x0000000403000388 */ /* 0x0003e40000000800 */
.L_x_2:
[----:B------:R-:W-:Y:S05]  /*01f0*/  BSYNC.RECONVERGENT B0 ;  /* 0x0000000000007941 */ /* 0x000fea0003800200 */
.L_x_1:
[----:B------:R-:W-:Y:S01]  /*0200*/  BAR.SYNC.DEFER_BLOCKING 0x0 ;  /* 0x0000000000007b1d */ /* 0x000fe20000010000 */
[----:B------:R-:W-:-:S13]  /*0210*/  ISETP.GT.U32.AND P0, PT, R5, 0x3, PT ;  /* 0x000000030500780c */ /* 0x000fda0003f04070 */
[----:B------:R-:W-:Y:S05]  /*0220*/  @P0 BRA `(.L_x_3) ;  /* 0xfffffffc00c80947 */ /* 0x000fea000383ffff */
.L_x_0:
[----:B------:R-:W-:-:S13]  /*0230*/  ISETP.NE.AND P0, PT, R9, RZ, PT ;  /* 0x000000ff0900720c */ /* 0x000fda0003f05270 */
[----:B------:R-:W-:Y:S05]  /*0240*/  @P0 EXIT ;  /* 0x000000000000094d */ /* 0x000fea0003800000 */
[----:B------:R-:W2:Y:S01]  /*0250*/  S2UR UR5, SR_CgaCtaId ;  /* 0x00000000000579c3 */ /* 0x000ea20000008800 */
[----:B------:R-:W-:-:S07]  /*0260*/  UMOV UR4, 0x400 ;  /* 0x0000040000047882 */ /* 0x000fce0000000000 */
[----:B01----:R-:W0:Y:S01]  /*0270*/  LDC.64 R2, c[0x0][0x390] ;  /* 0x0000e400ff027b82 */ /* 0x003e220000000a00 */
[----:B--2---:R-:W-:-:S09]  /*0280*/  ULEA UR4, UR5, UR4, 0x18 ;  /* 0x0000000405047291 */ /* 0x004fd2000f8ec0ff */
[----:B------:R-:W0:Y:S04]  /*0290*/  LDS R5, [UR4] ;  /* 0x00000004ff057984 */ /* 0x000e280008000800 */
[----:B0-----:R-:W-:Y:S01]  /*02a0*/  REDG.E.MIN.S32.STRONG.GPU desc[UR6][R2.64], R5 ;  /* 0x000000050200798e */ /* 0x001fe2000c92e306 */
[----:B------:R-:W-:Y:S05]  /*02b0*/  EXIT ;  /* 0x000000000000794d */ /* 0x000fea0003800000 */
.L_x_4:
[----:B------:R-:W-:-:S00]  /*02c0*/  BRA `(.L_x_4) ;  /* 0xfffffffc00fc7947 */ /* 0x000fc0000383ffff */
[----:B------:R-:W-:-:S00]  /*02d0*/  NOP ;  /* 0x0000000000007918 */ /* 0x000fc00000000000 */
        /* <DEDUP_REMOVED lines=10> */
.L_x_6:


//--------------------- .text._Z21findMinFixpointKernelPiS_S_ --------------------------
	.section	.text._Z21findMinFixpointKernelPiS_S_,"ax",@progbits
	.align	128
        .global         _Z21findMinFixpointKernelPiS_S_
        .type           _Z21findMinFixpointKernelPiS_S_,@function
        .size           _Z21findMinFixpointKernelPiS_S_,(.L_x_7 - _Z21findMinFixpointKernelPiS_S_)
        .other          _Z21findMinFixpointKernelPiS_S_,@"STO_CUDA_ENTRY STV_DEFAULT"
_Z21findMinFixpointKernelPiS_S_:
.text._Z21findMinFixpointKernelPiS_S_:
        /* <DEDUP_REMOVED lines=15> */
[----:B------:R-:W-:Y:S01]  /*00f0*/  ISETP.GE.U32.AND P0, PT, R0, R2, PT ;  /* 0x000000020000720c */ /* 0x000fe20003f06070 */
[----:B0-----:R-:W-:-:S06]  /*0100*/  ULEA UR4, UR5, UR4, 0x18 ;  /* 0x0000000405047291 */ /* 0x001fcc000f8ec0ff */
[----:B------:R-:W-:-:S05]  /*0110*/  LEA R0, R0, UR4, 0x2 ;  /* 0x0000000400007c11 */ /* 0x000fca000f8e10ff */
[----:B--2---:R0:W-:Y:S01]  /*0120*/  STS [R0], R9 ;  /* 0x0000000900007388 */ /* 0x0041e20000000800 */
[----:B------:R-:W-:Y:S05]  /*0130*/  @P0 EXIT ;  /* 0x000000000000094d */ /* 0x000fea0003800000 */
[----:B------:R-:W0:Y:S02]  /*0140*/  LDC.64 R2, c[0x0][0x390] ;  /* 0x0000e400ff027b82 */ /* 0x000e240000000a00 */
[----:B0-----:R-:W2:Y:S02]  /*0150*/  LDG.E R0, desc[UR6][R2.64] ;  /* 0x0000000602007981 */ /* 0x001ea4000c1e1900 */
[----:B--2---:R-:W-:-:S13]  /*0160*/  ISETP.GE.AND P0, PT, R9, R0, PT ;  /* 0x000000000900720c */ /* 0x004fda0003f06270 */
[----:B------:R-:W-:Y:S05]  /*0170*/  @P0 EXIT ;  /* 0x000000000000094d */ /* 0x000fea0003800000 */
[----:B------:R-:W-:Y:S01]  /*0180*/  STG.E desc[UR6][R2.64], R9 ;  /* 0x0000000902007986 */ /* 0x000fe2000c101906 */
[----:B------:R-:W-:Y:S05]  /*0190*/  EXIT ;  /* 0x000000000000794d */ /* 0x000fea0003800000 */
.L_x_5:
        /* <DEDUP_REMOVED lines=14> */
.L_x_7:


//--------------------- .nv.shared._Z13findMinKernelPiS_S_ --------------------------
	.section	.nv.shared._Z13findMinKernelPiS_S_,"aw",@nobits
	.sectionflags	@""
	.align	4
.nv.shared._Z13findMinKernelPiS_S_:
	.zero		5120


//--------------------- .nv.shared.reserved.0     --------------------------
	.section	.nv.shared.reserved.0,"aw",@nobits
	.weak		__nv_reservedSMEM_offset_0_alias
	.size		__nv_reservedSMEM_offset_0_alias, 0, 64
	.other		__nv_reservedSMEM_offset_0_alias,@"STO_CUDA_RESERVED_SHARED STV_DEFAULT"
__nv_reservedSMEM_offset_0_alias:
	.zero		0
	.zero		64


//--------------------- .nv.shared._Z21findMinFixpointKernelPiS_S_ --------------------------
	.section	.nv.shared._Z21findMinFixpointKernelPiS_S_,"aw",@nobits
	.sectionflags	@""
	.align	4
.nv.shared._Z21findMinFixpointKernelPiS_S_:
	.zero		5120


//--------------------- .nv.constant0._Z13findMinKernelPiS_S_ --------------------------
	.section	.nv.constant0._Z13findMinKernelPiS_S_,"a",@progbits
	.sectionflags	@""
	.align	4
.nv.constant0._Z13findMinKernelPiS_S_:
	.zero		920


//--------------------- .nv.constant0._Z21findMinFixpointKernelPiS_S_ --------------------------
	.section	.nv.constant0._Z21findMinFixpointKernelPiS_S_,"a",@progbits
	.sectionflags	@""
	.align	4
.nv.constant0._Z21findMinFixpointKernelPiS_S_:
	.zero		920


//--------------------- SYMBOLS --------------------------

	.type		.nv.reservedSmem.offset0,@object
	.size		.nv.reservedSmem.offset0,0x4
	.type		.nv.reservedSmem.cap,@object
	.size		.nv.reservedSmem.cap,0x4
